	.headerflags	@"EF_CUDA_TEXMODE_UNIFIED EF_CUDA_64BIT_ADDRESS EF_CUDA_SM86 EF_CUDA_VIRTUAL_SM(EF_CUDA_SM86)"
	.elftype	@"ET_EXEC"


//--------------------- .nv.info                  --------------------------
	.section	.nv.info,"",@"SHT_CUDA_INFO"
	.align	4


	//----- nvinfo : EIATTR_REGCOUNT
	.align		4
        /*0000*/ 	.byte	0x04, 0x2f
        /*0002*/ 	.short	(.L_1 - .L_0)
	.align		4
.L_0:
        /*0004*/ 	.word	index@(triton_mm)
        /*0008*/ 	.word	0x0000003d


	//----- nvinfo : EIATTR_MIN_STACK_SIZE
	.align		4
.L_1:
        /*000c*/ 	.byte	0x04, 0x12
        /*000e*/ 	.short	(.L_3 - .L_2)
	.align		4
.L_2:
        /*0010*/ 	.word	index@(triton_mm)
        /*0014*/ 	.word	0x00000000


	//----- nvinfo : EIATTR_FRAME_SIZE
	.align		4
.L_3:
        /*0018*/ 	.byte	0x04, 0x11
        /*001a*/ 	.short	(.L_5 - .L_4)
	.align		4
.L_4:
        /*001c*/ 	.word	index@(triton_mm)
        /*0020*/ 	.word	0x00000000


	//----- nvinfo : EIATTR_MIN_STACK_SIZE
	.align		4
.L_5:
        /*0024*/ 	.byte	0x04, 0x12
        /*0026*/ 	.short	(.L_7 - .L_6)
	.align		4
.L_6:
        /*0028*/ 	.word	index@(triton_mm)
        /*002c*/ 	.word	0x00000000
.L_7:


//--------------------- .nv.info.triton_mm        --------------------------
	.section	.nv.info.triton_mm,"",@"SHT_CUDA_INFO"
	.sectionflags	@""
	.align	4


	//----- nvinfo : EIATTR_CUDA_API_VERSION
	.align		4
        /*0000*/ 	.byte	0x04, 0x37
        /*0002*/ 	.short	(.L_9 - .L_8)
.L_8:
        /*0004*/ 	.word	0x0000007c


	//----- nvinfo : EIATTR_SW2861232_WAR
	.align		4
.L_9:
        /*0008*/ 	.byte	0x01, 0x35
	.zero		2


	//----- nvinfo : EIATTR_PARAM_CBANK
	.align		4
        /*000c*/ 	.byte	0x04, 0x0a
        /*000e*/ 	.short	(.L_11 - .L_10)
	.align		4
.L_10:
        /*0010*/ 	.word	index@(.nv.constant0.triton_mm)
        /*0014*/ 	.short	0x0160
        /*0016*/ 	.short	0x0020


	//----- nvinfo : EIATTR_CBANK_PARAM_SIZE
	.align		4
.L_11:
        /*0018*/ 	.byte	0x03, 0x19
        /*001a*/ 	.short	0x0020


	//----- nvinfo : EIATTR_KPARAM_INFO
	.align		4
        /*001c*/ 	.byte	0x04, 0x17
        /*001e*/ 	.short	(.L_13 - .L_12)
.L_12:
        /*0020*/ 	.word	0x00000000
        /*0024*/ 	.short	0x0003
        /*0026*/ 	.short	0x0018
        /*0028*/ 	.byte	0x00, 0xf4, 0x21, 0x00


	//----- nvinfo : EIATTR_KPARAM_INFO
	.align		4
.L_13:
        /*002c*/ 	.byte	0x04, 0x17
        /*002e*/ 	.short	(.L_15 - .L_14)
.L_14:
        /*0030*/ 	.word	0x00000000
        /*0034*/ 	.short	0x0002
        /*0036*/ 	.short	0x0010
        /*0038*/ 	.byte	0x00, 0xf4, 0x21, 0x00


	//----- nvinfo : EIATTR_KPARAM_INFO
	.align		4
.L_15:
        /*003c*/ 	.byte	0x04, 0x17
        /*003e*/ 	.short	(.L_17 - .L_16)
.L_16:
        /*0040*/ 	.word	0x00000000
        /*0044*/ 	.short	0x0001
        /*0046*/ 	.short	0x0008
        /*0048*/ 	.byte	0x00, 0xf4, 0x21, 0x00


	//----- nvinfo : EIATTR_KPARAM_INFO
	.align		4
.L_17:
        /*004c*/ 	.byte	0x04, 0x17
        /*004e*/ 	.short	(.L_19 - .L_18)
.L_18:
        /*0050*/ 	.word	0x00000000
        /*0054*/ 	.short	0x0000
        /*0056*/ 	.short	0x0000
        /*0058*/ 	.byte	0x00, 0xf4, 0x21, 0x00


	//----- nvinfo : EIATTR_MAXREG_COUNT
	.align		4
.L_19:
        /*005c*/ 	.byte	0x03, 0x1b
        /*005e*/ 	.short	0x00ff


	//----- nvinfo : EIATTR_EXIT_INSTR_OFFSETS
	.align		4
        /*0060*/ 	.byte	0x04, 0x1c
        /*0062*/ 	.short	(.L_21 - .L_20)


	//   ....[0]....
.L_20:
        /*0064*/ 	.word	0x000017e0


	//   ....[1]....
        /*0068*/ 	.word	0x00001830


	//----- nvinfo : EIATTR_REQNTID
	.align		4
.L_21:
        /*006c*/ 	.byte	0x04, 0x10
        /*006e*/ 	.short	(.L_23 - .L_22)
.L_22:
        /*0070*/ 	.word	0x00000080
        /*0074*/ 	.word	0x00000001
        /*0078*/ 	.word	0x00000001
.L_23:


//--------------------- .nv.callgraph             --------------------------
	.section	.nv.callgraph,"",@"SHT_CUDA_CALLGRAPH"
	.align	4
	.sectionentsize	8
	.align		4
        /*0000*/ 	.word	0x00000000
	.align		4
        /*0004*/ 	.word	0xffffffff
	.align		4
        /*0008*/ 	.word	0x00000000
	.align		4
        /*000c*/ 	.word	0xfffffffe
	.align		4
        /*0010*/ 	.word	0x00000000
	.align		4
        /*0014*/ 	.word	0xfffffffd
	.align		4
        /*0018*/ 	.word	0x00000000
	.align		4
        /*001c*/ 	.word	0xfffffffc


//--------------------- .nv.rel.action            --------------------------
	.section	.nv.rel.action,"",@"SHT_CUDA_RELOCINFO"
	.align	8
	.sectionentsize	8
        /*0000*/ 	.byte	0x73, 0x00, 0x00, 0x00, 0x00, 0x00, 0x00, 0x00, 0x00, 0x00, 0x00, 0x11, 0x25, 0x00, 0x05, 0x36


//--------------------- .nv.constant0.triton_mm   --------------------------
	.section	.nv.constant0.triton_mm,"a",@progbits
	.sectionflags	@""
	.align	4
.nv.constant0.triton_mm:
	.zero		384


//--------------------- .text.triton_mm           --------------------------
	.section	.text.triton_mm,"ax",@progbits
	.sectionflags	@"SHF_BARRIERS=1"
	.sectioninfo	@"SHI_REGISTERS=61"
	.align	128
        .global         triton_mm
        .type           triton_mm,@function
        .size           triton_mm,(.L_x_2 - triton_mm)
        .other          triton_mm,@"STO_CUDA_ENTRY STV_DEFAULT"
triton_mm:
.text.triton_mm:
[----:B------:R-:W-:Y:S02]  /*0000*/  IMAD.MOV.U32 R1, RZ, RZ, c[0x0][0x28] ;  /* 0x00000a00ff017624 */ /* 0x000fe400078e00ff */
[----:B------:R-:W1:Y:S01]  /*0010*/  S2R R9, SR_CTAID.X ;  /* 0x0000000000097919 */ /* 0x000e620000002500 */
[----:B------:R-:W-:Y:S01]  /*0020*/  IMAD.MOV.U32 R5, RZ, RZ, 0x8 ;  /* 0x00000008ff057424 */ /* 0x000fe200078e00ff */
[----:B------:R-:W-:Y:S01]  /*0030*/  ULDC.64 UR8, c[0x0][0x118] ;  /* 0x0000460000087ab9 */ /* 0x000fe20000000a00 */
[----:B------:R-:W-:Y:S01]  /*0040*/  CS2R R28, SRZ ;  /* 0x00000000001c7805 */ /* 0x000fe2000001ff00 */
[----:B------:R-:W2:Y:S01]  /*0050*/  S2R R49, SR_TID.X ;  /* 0x0000000000317919 */ /* 0x000ea20000002100 */
[----:B------:R-:W-:Y:S01]  /*0060*/  CS2R R30, SRZ ;  /* 0x00000000001e7805 */ /* 0x000fe2000001ff00 */
        /* <DEDUP_REMOVED lines=9> */
[----:B------:R-:W-:-:S02]  /*0100*/  UMOV UR5, 0xffffffff ;  /* 0xffffffff00057882 */ /* 0x000fc40000000000 */
[----:B------:R-:W-:Y:S02]  /*0110*/  UMOV UR10, 0x20 ;  /* 0x00000020000a7882 */ /* 0x000fe40000000000 */
[----:B------:R-:W-:Y:S01]  /*0120*/  UMOV UR4, URZ ;  /* 0x0000003f00047c82 */ /* 0x000fe20008000000 */
[C---:B-1----:R-:W-:Y:S01]  /*0130*/  IMAD.HI R0, R9.reuse, 0x2aaaaaab, RZ ;  /* 0x2aaaaaab09007827 */ /* 0x042fe200078e02ff */
[----:B------:R-:W-:Y:S02]  /*0140*/  IABS R8, R9 ;  /* 0x0000000900087213 */ /* 0x000fe40000000000 */
[----:B------:R-:W-:Y:S02]  /*0150*/  ISETP.GE.AND P2, PT, R9, RZ, PT ;  /* 0x000000ff0900720c */ /* 0x000fe40003f46270 */
[----:B------:R-:W-:Y:S02]  /*0160*/  SHF.R.U32.HI R3, RZ, 0x1f, R0 ;  /* 0x0000001fff037819 */ /* 0x000fe40000011600 */
[----:B--2---:R-:W-:-:S02]  /*0170*/  SHF.R.U32.HI R53, RZ, 0x1, R49 ;  /* 0x00000001ff357819 */ /* 0x004fc40000011631 */
[----:B------:R-:W-:Y:S02]  /*0180*/  LEA.HI.SX32 R4, R0, R3, 0x1a ;  /* 0x0000000300047211 */ /* 0x000fe400078fd2ff */
[----:B------:R-:W-:-:S03]  /*0190*/  SGXT.U32 R53, R53, 0x6 ;  /* 0x000000063535781a */ /* 0x000fc60000000000 */
[C---:B------:R-:W-:Y:S02]  /*01a0*/  IMAD R0, R4.reuse, -0x8, R5 ;  /* 0xfffffff804007824 */ /* 0x040fe400078e0205 */
[----:B------:R-:W-:Y:S01]  /*01b0*/  IMAD R7, R4, -0x180, R9 ;  /* 0xfffffe8004077824 */ /* 0x000fe200078e0209 */
[----:B------:R-:W-:Y:S02]  /*01c0*/  SHF.R.U32.HI R9, RZ, 0x2, R49 ;  /* 0x00000002ff097819 */ /* 0x000fe40000011631 */
[----:B------:R-:W-:Y:S02]  /*01d0*/  IMNMX R0, R0, 0x8, PT ;  /* 0x0000000800007817 */ /* 0x000fe40003800200 */
[----:B------:R-:W-:Y:S02]  /*01e0*/  IABS R10, R7 ;  /* 0x00000007000a7213 */ /* 0x000fe40000000000 */
[-C--:B------:R-:W-:Y:S02]  /*01f0*/  IABS R6, R0.reuse ;  /* 0x0000000000067213 */ /* 0x080fe40000000000 */
[----:B------:R-:W-:-:S02]  /*0200*/  IABS R12, R0 ;  /* 0x00000000000c7213 */ /* 0x000fc40000000000 */
[----:B------:R-:W1:Y:S01]  /*0210*/  I2F.RP R5, R6 ;  /* 0x0000000600057306 */ /* 0x000e620000209400 */
[----:B------:R-:W-:-:S04]  /*0220*/  LOP3.LUT R7, R7, R0, RZ, 0x3c, !PT ;  /* 0x0000000007077212 */ /* 0x000fc800078e3cff */
[----:B------:R-:W-:-:S03]  /*0230*/  ISETP.GE.AND P4, PT, R7, RZ, PT ;  /* 0x000000ff0700720c */ /* 0x000fc60003f86270 */
[----:B-1----:R-:W1:Y:S02]  /*0240*/  MUFU.RCP R5, R5 ;  /* 0x0000000500057308 */ /* 0x002e640000001000 */
[----:B-1----:R-:W-:-:S06]  /*0250*/  IADD3 R2, R5, 0xffffffe, RZ ;  /* 0x0ffffffe05027810 */ /* 0x002fcc0007ffe0ff */
[----:B------:R1:W2:Y:S02]  /*0260*/  F2I.FTZ.U32.TRUNC.NTZ R3, R2 ;  /* 0x0000000200037305 */ /* 0x0002a4000021f000 */
[----:B-1----:R-:W-:Y:S02]  /*0270*/  IMAD.MOV.U32 R2, RZ, RZ, RZ ;  /* 0x000000ffff027224 */ /* 0x002fe400078e00ff */
[----:B--2---:R-:W-:-:S04]  /*0280*/  IMAD.MOV R11, RZ, RZ, -R3 ;  /* 0x000000ffff0b7224 */ /* 0x004fc800078e0a03 */
[----:B------:R-:W-:-:S04]  /*0290*/  IMAD R11, R11, R6, RZ ;  /* 0x000000060b0b7224 */ /* 0x000fc800078e02ff */
[----:B------:R-:W-:-:S04]  /*02a0*/  IMAD.HI.U32 R3, R3, R11, R2 ;  /* 0x0000000b03037227 */ /* 0x000fc800078e0002 */
[----:B------:R-:W-:Y:S02]  /*02b0*/  IMAD.MOV R11, RZ, RZ, -R12 ;  /* 0x000000ffff0b7224 */ /* 0x000fe400078e0a0c */
[----:B------:R-:W-:Y:S01]  /*02c0*/  IMAD.HI.U32 R2, R3, R10, RZ ;  /* 0x0000000a03027227 */ /* 0x000fe200078e00ff */
[----:B------:R-:W-:-:S03]  /*02d0*/  CS2R R12, SRZ ;  /* 0x00000000000c7805 */ /* 0x000fc6000001ff00 */
[----:B------:R-:W-:-:S04]  /*02e0*/  IMAD.HI.U32 R3, R3, R8, RZ ;  /* 0x0000000803037227 */ /* 0x000fc800078e00ff */
[-C--:B------:R-:W-:Y:S01]  /*02f0*/  IMAD R3, R3, R11.reuse, R8 ;  /* 0x0000000b03037224 */ /* 0x080fe200078e0208 */
[----:B------:R-:W-:Y:S01]  /*0300*/  LOP3.LUT R8, R9, 0x10, RZ, 0xc0, !PT ;  /* 0x0000001009087812 */ /* 0x000fe200078ec0ff */
[----:B------:R-:W-:Y:S02]  /*0310*/  IMAD R5, R2, R11, R10 ;  /* 0x0000000b02057224 */ /* 0x000fe400078e020a */
[----:B------:R-:W-:Y:S01]  /*0320*/  CS2R R10, SRZ ;  /* 0x00000000000a7805 */ /* 0x000fe2000001ff00 */
[C---:B------:R-:W-:Y:S02]  /*0330*/  ISETP.GT.U32.AND P0, PT, R6.reuse, R3, PT ;  /* 0x000000030600720c */ /* 0x040fe40003f04070 */
[----:B------:R-:W-:-:S11]  /*0340*/  ISETP.GT.U32.AND P3, PT, R6, R5, PT ;  /* 0x000000050600720c */ /* 0x000fd60003f64070 */
[--C-:B------:R-:W-:Y:S02]  /*0350*/  @!P0 IMAD.IADD R3, R3, 0x1, -R6.reuse ;  /* 0x0000000103038824 */ /* 0x100fe400078e0a06 */
[----:B------:R-:W-:Y:S01]  /*0360*/  @!P3 IMAD.IADD R5, R5, 0x1, -R6 ;  /* 0x000000010505b824 */ /* 0x000fe200078e0a06 */
[----:B------:R-:W-:Y:S02]  /*0370*/  @!P3 IADD3 R2, R2, 0x1, RZ ;  /* 0x000000010202b810 */ /* 0x000fe40007ffe0ff */
[----:B------:R-:W-:Y:S02]  /*0380*/  ISETP.GT.U32.AND P1, PT, R6, R3, PT ;  /* 0x000000030600720c */ /* 0x000fe40003f24070 */
[----:B------:R-:W-:-:S11]  /*0390*/  ISETP.GE.U32.AND P0, PT, R5, R6, PT ;  /* 0x000000060500720c */ /* 0x000fd60003f06070 */
[----:B------:R-:W-:Y:S02]  /*03a0*/  @!P1 IMAD.IADD R3, R3, 0x1, -R6 ;  /* 0x0000000103039824 */ /* 0x000fe400078e0a06 */
[----:B------:R-:W-:Y:S01]  /*03b0*/  @P0 IADD3 R2, R2, 0x1, RZ ;  /* 0x0000000102020810 */ /* 0x000fe20007ffe0ff */
[----:B------:R-:W-:Y:S01]  /*03c0*/  IMAD.SHL.U32 R6, R49, 0x10, RZ ;  /* 0x0000001031067824 */ /* 0x000fe200078e00ff */
[----:B------:R-:W-:Y:S01]  /*03d0*/  ISETP.NE.AND P0, PT, R0, RZ, PT ;  /* 0x000000ff0000720c */ /* 0x000fe20003f05270 */
[----:B------:R-:W-:Y:S01]  /*03e0*/  @!P2 IMAD.MOV R3, RZ, RZ, -R3 ;  /* 0x000000ffff03a224 */ /* 0x000fe200078e0a03 */
[----:B------:R-:W-:Y:S01]  /*03f0*/  LOP3.LUT R0, RZ, R0, RZ, 0x33, !PT ;  /* 0x00000000ff007212 */ /* 0x000fe200078e33ff */
[----:B------:R-:W-:-:S03]  /*0400*/  @!P4 IMAD.MOV R2, RZ, RZ, -R2 ;  /* 0x000000ffff02c224 */ /* 0x000fc600078e0a02 */
[C---:B------:R-:W-:Y:S02]  /*0410*/  SEL R3, R0.reuse, R3, !P0 ;  /* 0x0000000300037207 */ /* 0x040fe40004000000 */
[----:B------:R-:W-:-:S03]  /*0420*/  SEL R2, R0, R2, !P0 ;  /* 0x0000000200027207 */ /* 0x000fc60004000000 */
[----:B------:R-:W-:Y:S02]  /*0430*/  IMAD R4, R4, 0x8, R3 ;  /* 0x0000000804047824 */ /* 0x000fe400078e0203 */
[----:B------:R-:W-:Y:S02]  /*0440*/  IMAD.SHL.U32 R0, R2, 0x40, RZ ;  /* 0x0000004002007824 */ /* 0x000fe400078e00ff */
[----:B------:R-:W-:Y:S01]  /*0450*/  IMAD.SHL.U32 R48, R4, 0x40, RZ ;  /* 0x0000004004307824 */ /* 0x000fe200078e00ff */
[----:B------:R-:W-:Y:S02]  /*0460*/  SHF.R.S32.HI R5, RZ, 0x19, R4 ;  /* 0x00000019ff057819 */ /* 0x000fe40000011404 */
[-C--:B------:R-:W-:Y:S02]  /*0470*/  LOP3.LUT R3, R0, R53.reuse, RZ, 0xfc, !PT ;  /* 0x0000003500037212 */ /* 0x080fe400078efcff */
[----:B------:R-:W-:Y:S02]  /*0480*/  SGXT R5, R5, 0x1 ;  /* 0x000000010505781a */ /* 0x000fe40000000200 */
[----:B------:R-:W-:Y:S01]  /*0490*/  LOP3.LUT R2, R48, R53, RZ, 0xfc, !PT ;  /* 0x0000003530027212 */ /* 0x000fe200078efcff */
[----:B------:R-:W-:-:S03]  /*04a0*/  IMAD.HI R4, R3, 0x2aaaaaab, RZ ;  /* 0x2aaaaaab03047827 */ /* 0x000fc600078e02ff */
[----:B------:R-:W-:Y:S02]  /*04b0*/  LEA.HI R5, R5, R2, RZ, 0x9 ;  /* 0x0000000205057211 */ /* 0x000fe400078f48ff */
[----:B------:R-:W-:Y:S02]  /*04c0*/  SHF.R.U32.HI R7, RZ, 0x1f, R4 ;  /* 0x0000001fff077819 */ /* 0x000fe40000011604 */
[----:B------:R-:W-:Y:S02]  /*04d0*/  LOP3.LUT R5, R5, 0xffe00, RZ, 0xc0, !PT ;  /* 0x000ffe0005057812 */ /* 0x000fe400078ec0ff */
[----:B------:R-:W-:Y:S02]  /*04e0*/  LEA.HI R4, R4, R7, RZ, 0x17 ;  /* 0x0000000704047211 */ /* 0x000fe400078fb8ff */
[----:B------:R-:W-:Y:S01]  /*04f0*/  LOP3.LUT R7, R6, 0x10, RZ, 0xc0, !PT ;  /* 0x0000001006077812 */ /* 0x000fe200078ec0ff */
[----:B------:R-:W-:Y:S01]  /*0500*/  IMAD.IADD R5, R2, 0x1, -R5 ;  /* 0x0000000102057824 */ /* 0x000fe200078e0a05 */
[----:B------:R-:W-:Y:S01]  /*0510*/  LOP3.LUT R2, R49, 0x8, RZ, 0xc0, !PT ;  /* 0x0000000831027812 */ /* 0x000fe200078ec0ff */
[----:B------:R-:W-:-:S02]  /*0520*/  IMAD R4, R4, -0xc00, R3 ;  /* 0xfffff40004047824 */ /* 0x000fc400078e0203 */
[----:B------:R-:W-:Y:S02]  /*0530*/  IMAD R5, R5, 0x3000, R7 ;  /* 0x0000300005057824 */ /* 0x000fe400078e0207 */
[C---:B------:R-:W-:Y:S01]  /*0540*/  IMAD.SHL.U32 R3, R2.reuse, 0x2, RZ ;  /* 0x0000000202037824 */ /* 0x040fe200078e00ff */
[----:B------:R-:W-:Y:S01]  /*0550*/  LOP3.LUT R2, R2, 0x7, R49, 0xf8, !PT ;  /* 0x0000000702027812 */ /* 0x000fe200078ef831 */
[----:B------:R-:W-:Y:S01]  /*0560*/  IMAD R7, R4, 0x3000, R7 ;  /* 0x0000300004077824 */ /* 0x000fe200078e0207 */
[----:B------:R-:W-:Y:S01]  /*0570*/  IADD3 R56, P0, R5, c[0x0][0x160], RZ ;  /* 0x0000580005387a10 */ /* 0x000fe20007f1e0ff */
[----:B------:R-:W-:Y:S01]  /*0580*/  IMAD.SHL.U32 R4, R49, 0x4, RZ ;  /* 0x0000000431047824 */ /* 0x000fe200078e00ff */
[----:B------:R-:W-:Y:S02]  /*0590*/  LOP3.LUT R6, R3, 0x10, R6, 0x78, !PT ;  /* 0x0000001003067812 */ /* 0x000fe400078e7806 */
[----:B------:R-:W-:Y:S02]  /*05a0*/  IADD3 R54, P1, R7, c[0x0][0x168], RZ ;  /* 0x00005a0007367a10 */ /* 0x000fe40007f3e0ff */
[----:B------:R-:W-:Y:S01]  /*05b0*/  LEA.HI.X.SX32 R57, R5, c[0x0][0x164], 0x1, P0 ;  /* 0x0000590005397a11 */ /* 0x000fe200000f0eff */
[----:B------:R-:W-:Y:S01]  /*05c0*/  IMAD R53, R53, 0x20, R6 ;  /* 0x0000002035357824 */ /* 0x000fe200078e0206 */
[----:B------:R-:W-:-:S02]  /*05d0*/  LEA.HI.X.SX32 R55, R7, c[0x0][0x16c], 0x1, P1 ;  /* 0x00005b0007377a11 */ /* 0x000fc400008f0eff */
[----:B------:R-:W-:Y:S01]  /*05e0*/  LOP3.LUT R51, R2, 0x10, R9, 0xf8, !PT ;  /* 0x0000001002337812 */ /* 0x000fe200078ef809 */
[----:B------:R-:W-:Y:S01]  /*05f0*/  CS2R R6, SRZ ;  /* 0x0000000000067805 */ /* 0x000fe2000001ff00 */
[----:B------:R1:W-:Y:S01]  /*0600*/  LDGSTS.E.BYPASS.128 [R53], [R56.64] ;  /* 0x0000000038357fae */ /* 0x0003e2000b901c48 */
[----:B------:R-:W-:Y:S02]  /*0610*/  LOP3.LUT R2, R9, 0x8, RZ, 0xc0, !PT ;  /* 0x0000000809027812 */ /* 0x000fe400078ec0ff */
[----:B------:R-:W-:Y:S01]  /*0620*/  LOP3.LUT R50, R3, 0x10, R4, 0x78, !PT ;  /* 0x0000001003327812 */ /* 0x000fe200078e7804 */
[----:B------:R-:W0:Y:S01]  /*0630*/  LDGDEPBAR ;  /* 0x00000000000079af */ /* 0x000e220000000000 */
[--C-:B------:R-:W-:Y:S02]  /*0640*/  LOP3.LUT R4, R4, 0x10, R49.reuse, 0x48, !PT ;  /* 0x0000001004047812 */ /* 0x100fe400078e4831 */
[--C-:B------:R-:W-:Y:S01]  /*0650*/  LOP3.LUT R3, R8, 0xf, R49.reuse, 0xf8, !PT ;  /* 0x0000000f08037812 */ /* 0x100fe200078ef831 */
[----:B------:R1:W-:Y:S01]  /*0660*/  LDGSTS.E.BYPASS.128 [R53+0x800], [R54.64] ;  /* 0x0080000036357fae */ /* 0x0003e2000b901c48 */
[----:B------:R-:W-:Y:S01]  /*0670*/  LOP3.LUT R9, R2, 0x7, R49, 0xf8, !PT ;  /* 0x0000000702097812 */ /* 0x000fe200078ef831 */
[----:B------:R-:W-:-:S02]  /*0680*/  IMAD R51, R51, 0x20, R4 ;  /* 0x0000002033337824 */ /* 0x000fc400078e0204 */
[----:B------:R-:W0:Y:S01]  /*0690*/  LDGDEPBAR ;  /* 0x00000000000079af */ /* 0x000e220000000000 */
[----:B------:R-:W-:Y:S02]  /*06a0*/  IMAD R52, R3, 0x20, R4 ;  /* 0x0000002003347824 */ /* 0x000fe400078e0204 */
[----:B------:R-:W-:Y:S01]  /*06b0*/  IMAD R50, R9, 0x20, R50 ;  /* 0x0000002009327824 */ /* 0x000fe200078e0232 */
[----:B------:R-:W-:Y:S01]  /*06c0*/  CS2R R4, SRZ ;  /* 0x0000000000047805 */ /* 0x000fe2000001ff00 */
[----:B------:R-:W-:Y:S02]  /*06d0*/  CS2R R8, SRZ ;  /* 0x0000000000087805 */ /* 0x000fe4000001ff00 */
.L_x_0:
[----:B------:R-:W-:-:S04]  /*06e0*/  DEPBAR.LE SB0, 0x0 ;  /* 0x000080000000791a */ /* 0x000fc80000000000 */
[----:B------:R-:W-:Y:S02]  /*06f0*/  UIADD3 UR6, UR5, 0x1, URZ ;  /* 0x0000000105067890 */ /* 0x000fe4000fffe03f */
[----:B------:R-:W-:-:S04]  /*0700*/  UISETP.GT.U32.AND UP0, UPT, UR5, 0x7ffffffe, UPT ;  /* 0x7ffffffe0500788c */ /* 0x000fc8000bf04070 */
[----:B------:R-:W-:Y:S02]  /*0710*/  USEL UR6, UR6, URZ, UP0 ;  /* 0x0000003f06067287 */ /* 0x000fe40008000000 */
[----:B------:R-:W-:Y:S02]  /*0720*/  UISETP.NE.U32.AND UP0, UPT, UR10, 0x3000, UPT ;  /* 0x000030000a00788c */ /* 0x000fe4000bf05070 */
[----:B------:R-:W-:Y:S02]  /*0730*/  UIADD3 UR5, UR6, 0x1, URZ ;  /* 0x0000000106057890 */ /* 0x000fe4000fffe03f */
[----:B------:R-:W-:Y:S01]  /*0740*/  IMAD.U32 R3, RZ, RZ, UR6 ;  /* 0x00000006ff037e24 */ /* 0x000fe2000f8e00ff */
[----:B------:R-:W-:Y:S01]  /*0750*/  UISETP.NE.AND.EX UP0, UPT, UR4, URZ, UPT, UP0 ;  /* 0x0000003f0400728c */ /* 0x000fe2000bf05300 */
[----:B------:R-:W-:Y:S02]  /*0760*/  IMAD.U32 R20, RZ, RZ, UR6 ;  /* 0x00000006ff147e24 */ /* 0x000fe4000f8e00ff */
[----:B------:R-:W-:-:S02]  /*0770*/  IMAD.U32 R21, RZ, RZ, UR6 ;  /* 0x00000006ff157e24 */ /* 0x000fc4000f8e00ff */
[----:B-1----:R-:W-:Y:S01]  /*0780*/  IMAD R40, R3, 0x800, R52 ;  /* 0x0000080003287824 */ /* 0x002fe200078e0234 */
[----:B------:R-:W-:Y:S01]  /*0790*/  BAR.SYNC.DEFER_BLOCKING 0x0 ;  /* 0x0000000000007b1d */ /* 0x000fe20000010000 */
[----:B------:R-:W-:Y:S01]  /*07a0*/  IMAD R20, R20, 0x800, R51 ;  /* 0x0000080014147824 */ /* 0x000fe200078e0233 */
[----:B------:R-:W-:Y:S01]  /*07b0*/  PLOP3.LUT P1, PT, PT, PT, UP0, 0x80, 0x0 ;  /* 0x000000000000781c */ /* 0x000fe20003f2f008 */
[----:B------:R-:W-:Y:S01]  /*07c0*/  IMAD R58, R21, 0x800, R50 ;  /* 0x00000800153a7824 */ /* 0x000fe200078e0232 */
[----:B------:R-:W-:-:S04]  /*07d0*/  UISETP.GT.U32.AND UP0, UPT, UR6, 0x7ffffffe, UPT ;  /* 0x7ffffffe0600788c */ /* 0x000fc8000bf04070 */
[----:B------:R-:W-:Y:S02]  /*07e0*/  USEL UR5, UR5, URZ, UP0 ;  /* 0x0000003f05057287 */ /* 0x000fe40008000000 */
[----:B------:R-:W-:-:S04]  /*07f0*/  UIADD3 UR6, UP0, UR10, 0x20, URZ ;  /* 0x000000200a067890 */ /* 0x000fc8000ff1e03f */
[----:B------:R-:W-:Y:S02]  /*0800*/  UIADD3.X UR7, URZ, UR4, URZ, UP0, !UPT ;  /* 0x000000043f077290 */ /* 0x000fe400087fe43f */
[----:B------:R-:W-:-:S04]  /*0810*/  UISETP.NE.U32.AND UP0, UPT, UR6, 0x3000, UPT ;  /* 0x000030000600788c */ /* 0x000fc8000bf05070 */
[----:B------:R-:W-:Y:S01]  /*0820*/  UISETP.NE.AND.EX UP0, UPT, UR7, URZ, UPT, UP0 ;  /* 0x0000003f0700728c */ /* 0x000fe2000bf05300 */
[----:B------:R-:W-:Y:S04]  /*0830*/  LDSM.16.M88.2 R2, [R58+0x800] ;  /* 0x000800003a02783b */ /* 0x000fe80000000100 */
[----:B------:R-:W2:Y:S04]  /*0840*/  LDSM.16.M88.4 R40, [R40] ;  /* 0x000000002828783b */ /* 0x000ea80000000200 */
[----:B------:R-:W3:Y:S04]  /*0850*/  LDSM.16.M88.4 R20, [R20+0x400] ;  /* 0x000400001414783b */ /* 0x000ee80000000200 */
[----:B------:R-:W4:Y:S04]  /*0860*/  LDSM.16.M88.2 R46, [R58+0xa00] ;  /* 0x000a00003a2e783b */ /* 0x000f280000000100 */
[----:B------:R-:W1:Y:S01]  /*0870*/  LDSM.16.M88.2 R44, [R58+0xc00] ;  /* 0x000c00003a2c783b */ /* 0x000e620000000100 */
[-C--:B--2---:R-:W-:Y:S08]  /*0880*/  IMMA.16832.S8.S8.SAT R28, R40.ROW, R2.reuse.COL, R28 ;  /* 0x00000002281c7237 */ /* 0x084ff00000445c1c */
[----:B---3--:R-:W-:Y:S01]  /*0890*/  IMMA.16832.S8.S8.SAT R36, R20.ROW, R2.COL, R36 ;  /* 0x0000000214247237 */ /* 0x008fe20000445c24 */
[----:B------:R2:W3:Y:S07]  /*08a0*/  LDSM.16.M88.2 R2, [R58+0xe00] ;  /* 0x000e00003a02783b */ /* 0x0004ee0000000100 */
[C---:B----4-:R-:W-:Y:S08]  /*08b0*/  IMMA.16832.S8.S8.SAT R32, R40.reuse.ROW, R46.COL, R32 ;  /* 0x0000002e28207237 */ /* 0x050ff00000445c20 */
[-C--:B-1----:R-:W-:Y:S08]  /*08c0*/  IMMA.16832.S8.S8.SAT R12, R40.ROW, R44.reuse.COL, R12 ;  /* 0x0000002c280c7237 */ /* 0x082ff00000445c0c */
[C---:B------:R-:W-:Y:S07]  /*08d0*/  IMMA.16832.S8.S8.SAT R16, R20.reuse.ROW, R44.COL, R16 ;  /* 0x0000002c14107237 */ /* 0x040fee0000445c10 */
[----:B------:R-:W-:Y:S01]  /*08e0*/  IMAD.U32 R45, RZ, RZ, UR5 ;  /* 0x00000005ff2d7e24 */ /* 0x000fe2000f8e00ff */
[----:B------:R-:W-:Y:S03]  /*08f0*/  IMMA.16832.S8.S8.SAT R8, R20.ROW, R46.COL, R8 ;  /* 0x0000002e14087237 */ /* 0x000fe60000445c08 */
[----:B--2---:R-:W-:Y:S01]  /*0900*/  IMAD R58, R45, 0x800, R50 ;  /* 0x000008002d3a7824 */ /* 0x004fe200078e0232 */
[----:B------:R-:W-:Y:S04]  /*0910*/  BAR.SYNC.DEFER_BLOCKING 0x0 ;  /* 0x0000000000007b1d */ /* 0x000fe80000010000 */
[-C--:B---3--:R-:W-:Y:S07]  /*0920*/  IMMA.16832.S8.S8.SAT R4, R40.ROW, R2.reuse.COL, R4 ;  /* 0x0000000228047237 */ /* 0x088fee0000445c04 */
[----:B------:R-:W-:Y:S01]  /*0930*/  IADD3 R42, P0, R56, UR10, RZ ;  /* 0x0000000a382a7c10 */ /* 0x000fe2000ff1e0ff */
[----:B------:R-:W-:Y:S03]  /*0940*/  IMMA.16832.S8.S8.SAT R20, R20.ROW, R2.COL, R24 ;  /* 0x0000000214147237 */ /* 0x000fe60000445c18 */
[----:B------:R-:W-:-:S02]  /*0950*/  IADD3.X R43, R57, UR4, RZ, P0, !PT ;  /* 0x00000004392b7c10 */ /* 0x000fc400087fe4ff */
[----:B------:R-:W-:-:S04]  /*0960*/  IADD3 R40, P0, R54, UR10, RZ ;  /* 0x0000000a36287c10 */ /* 0x000fc8000ff1e0ff */
[----:B------:R-:W-:Y:S01]  /*0970*/  IADD3.X R41, R55, UR4, RZ, P0, !PT ;  /* 0x0000000437297c10 */ /* 0x000fe200087fe4ff */
[----:B------:R-:W-:Y:S01]  /*0980*/  @!PT LDS RZ, [RZ] ;  /* 0x00000000fffff984 */ /* 0x000fe20000000800 */
[----:B------:R-:W-:Y:S01]  /*0990*/  @!PT LDS RZ, [RZ] ;  /* 0x00000000fffff984 */ /* 0x000fe20000000800 */
[----:B------:R-:W-:Y:S01]  /*09a0*/  @!PT LDS RZ, [RZ] ;  /* 0x00000000fffff984 */ /* 0x000fe20000000800 */
[----:B------:R1:W-:Y:S04]  /*09b0*/  LDGSTS.E.BYPASS.128 [R53], [R42.64], P1 ;  /* 0x000000002a357fae */ /* 0x0003e80008901c48 */
[----:B------:R-:W0:Y:S04]  /*09c0*/  LDGDEPBAR ;  /* 0x00000000000079af */ /* 0x000e280000000000 */
[----:B------:R2:W-:Y:S01]  /*09d0*/  LDGSTS.E.BYPASS.128 [R53+0x800], [R40.64], P1 ;  /* 0x0080000028357fae */ /* 0x0005e20008901c48 */
[----:B------:R-:W-:Y:S01]  /*09e0*/  PLOP3.LUT P1, PT, PT, PT, UP0, 0x80, 0x0 ;  /* 0x000000000000781c */ /* 0x000fe20003f2f008 */
[----:B------:R-:W-:-:S02]  /*09f0*/  UISETP.GT.U32.AND UP0, UPT, UR5, 0x7ffffffe, UPT ;  /* 0x7ffffffe0500788c */ /* 0x000fc4000bf04070 */
[----:B------:R-:W0:Y:S01]  /*0a00*/  LDGDEPBAR ;  /* 0x00000000000079af */ /* 0x000e220000000000 */
[----:B-1----:R-:W-:Y:S02]  /*0a10*/  IMAD.U32 R43, RZ, RZ, UR5 ;  /* 0x00000005ff2b7e24 */ /* 0x002fe4000f8e00ff */
[----:B------:R-:W-:-:S04]  /*0a20*/  IMAD.U32 R42, RZ, RZ, UR5 ;  /* 0x00000005ff2a7e24 */ /* 0x000fc8000f8e00ff */
[----:B------:R-:W-:Y:S02]  /*0a30*/  IMAD R24, R42, 0x800, R51 ;  /* 0x000008002a187824 */ /* 0x000fe400078e0233 */
[----:B--2---:R-:W-:Y:S01]  /*0a40*/  IMAD R40, R43, 0x800, R52 ;  /* 0x000008002b287824 */ /* 0x004fe200078e0234 */
[----:B------:R-:W-:-:S04]  /*0a50*/  DEPBAR.LE SB0, 0x0 ;  /* 0x000080000000791a */ /* 0x000fc80000000000 */
[----:B------:R-:W-:Y:S06]  /*0a60*/  BAR.SYNC.DEFER_BLOCKING 0x0 ;  /* 0x0000000000007b1d */ /* 0x000fec0000010000 */
[----:B------:R-:W-:Y:S04]  /*0a70*/  LDSM.16.M88.2 R2, [R58+0x800] ;  /* 0x000800003a02783b */ /* 0x000fe80000000100 */
[----:B------:R-:W1:Y:S04]  /*0a80*/  LDSM.16.M88.4 R40, [R40] ;  /* 0x000000002828783b */ /* 0x000e680000000200 */
[----:B------:R-:W2:Y:S04]  /*0a90*/  LDSM.16.M88.4 R24, [R24+0x400] ;  /* 0x000400001818783b */ /* 0x000ea80000000200 */
[----:B------:R-:W3:Y:S04]  /*0aa0*/  LDSM.16.M88.2 R46, [R58+0xa00] ;  /* 0x000a00003a2e783b */ /* 0x000ee80000000100 */
[----:B------:R-:W4:Y:S01]  /*0ab0*/  LDSM.16.M88.2 R44, [R58+0xc00] ;  /* 0x000c00003a2c783b */ /* 0x000f220000000100 */
[-C--:B-1----:R-:W-:Y:S08]  /*0ac0*/  IMMA.16832.S8.S8.SAT R28, R40.ROW, R2.reuse.COL, R28 ;  /* 0x00000002281c7237 */ /* 0x082ff00000445c1c */
[----:B--2---:R-:W-:Y:S01]  /*0ad0*/  IMMA.16832.S8.S8.SAT R36, R24.ROW, R2.COL, R36 ;  /* 0x0000000218247237 */ /* 0x004fe20000445c24 */
[----:B------:R-:W1:Y:S07]  /*0ae0*/  LDSM.16.M88.2 R2, [R58+0xe00] ;  /* 0x000e00003a02783b */ /* 0x000e6e0000000100 */
[C---:B---3--:R-:W-:Y:S08]  /*0af0*/  IMMA.16832.S8.S8.SAT R32, R40.reuse.ROW, R46.COL, R32 ;  /* 0x0000002e28207237 */ /* 0x048ff00000445c20 */
[-C--:B----4-:R-:W-:Y:S08]  /*0b00*/  IMMA.16832.S8.S8.SAT R12, R40.ROW, R44.reuse.COL, R12 ;  /* 0x0000002c280c7237 */ /* 0x090ff00000445c0c */
[C---:B------:R-:W-:Y:S08]  /*0b10*/  IMMA.16832.S8.S8.SAT R16, R24.reuse.ROW, R44.COL, R16 ;  /* 0x0000002c18107237 */ /* 0x040ff00000445c10 */
[----:B------:R-:W-:Y:S08]  /*0b20*/  IMMA.16832.S8.S8.SAT R8, R24.ROW, R46.COL, R8 ;  /* 0x0000002e18087237 */ /* 0x000ff00000445c08 */
[-C--:B-1----:R-:W-:Y:S01]  /*0b30*/  IMMA.16832.S8.S8.SAT R4, R40.ROW, R2.reuse.COL, R4 ;  /* 0x0000000228047237 */ /* 0x082fe20000445c04 */
[----:B------:R-:W-:Y:S06]  /*0b40*/  BAR.SYNC.DEFER_BLOCKING 0x0 ;  /* 0x0000000000007b1d */ /* 0x000fec0000010000 */
[----:B------:R-:W-:Y:S01]  /*0b50*/  IADD3 R42, P0, R56, UR6, RZ ;  /* 0x00000006382a7c10 */ /* 0x000fe2000ff1e0ff */
[----:B------:R-:W-:Y:S03]  /*0b60*/  IMMA.16832.S8.S8.SAT R20, R24.ROW, R2.COL, R20 ;  /* 0x0000000218147237 */ /* 0x000fe60000445c14 */
[----:B------:R-:W-:-:S02]  /*0b70*/  IADD3.X R43, R57, UR7, RZ, P0, !PT ;  /* 0x00000007392b7c10 */ /* 0x000fc400087fe4ff */
[----:B------:R-:W-:Y:S01]  /*0b80*/  IADD3 R40, P0, R54, UR6, RZ ;  /* 0x0000000636287c10 */ /* 0x000fe2000ff1e0ff */
[----:B------:R-:W-:-:S03]  /*0b90*/  UIADD3 UR6, UR5, 0x1, URZ ;  /* 0x0000000105067890 */ /* 0x000fc6000fffe03f */
[----:B------:R-:W-:Y:S01]  /*0ba0*/  IADD3.X R41, R55, UR7, RZ, P0, !PT ;  /* 0x0000000737297c10 */ /* 0x000fe200087fe4ff */
[----:B------:R-:W-:Y:S02]  /*0bb0*/  USEL UR6, UR6, URZ, UP0 ;  /* 0x0000003f06067287 */ /* 0x000fe40008000000 */
[----:B------:R-:W-:-:S04]  /*0bc0*/  UIADD3 UR5, UP0, UR10, 0x40, URZ ;  /* 0x000000400a057890 */ /* 0x000fc8000ff1e03f */
[----:B------:R-:W-:Y:S01]  /*0bd0*/  IMAD.U32 R45, RZ, RZ, UR6 ;  /* 0x00000006ff2d7e24 */ /* 0x000fe2000f8e00ff */
[----:B------:R-:W-:Y:S01]  /*0be0*/  @!PT LDS RZ, [RZ] ;  /* 0x00000000fffff984 */ /* 0x000fe20000000800 */
[----:B------:R-:W-:Y:S01]  /*0bf0*/  @!PT LDS RZ, [RZ] ;  /* 0x00000000fffff984 */ /* 0x000fe20000000800 */
[----:B------:R-:W-:Y:S01]  /*0c00*/  @!PT LDS RZ, [RZ] ;  /* 0x00000000fffff984 */ /* 0x000fe20000000800 */
[----:B------:R1:W-:Y:S01]  /*0c10*/  LDGSTS.E.BYPASS.128 [R53], [R42.64], P1 ;  /* 0x000000002a357fae */ /* 0x0003e20008901c48 */
[----:B------:R-:W-:Y:S02]  /*0c20*/  UIADD3.X UR7, URZ, UR4, URZ, UP0, !UPT ;  /* 0x000000043f077290 */ /* 0x000fe400087fe43f */
[----:B------:R-:W-:Y:S01]  /*0c30*/  IMAD R58, R45, 0x800, R50 ;  /* 0x000008002d3a7824 */ /* 0x000fe200078e0232 */
[----:B------:R-:W0:Y:S01]  /*0c40*/  LDGDEPBAR ;  /* 0x00000000000079af */ /* 0x000e220000000000 */
[----:B------:R-:W-:-:S03]  /*0c50*/  UISETP.NE.U32.AND UP0, UPT, UR5, 0x3000, UPT ;  /* 0x000030000500788c */ /* 0x000fc6000bf05070 */
[----:B------:R2:W-:Y:S01]  /*0c60*/  LDGSTS.E.BYPASS.128 [R53+0x800], [R40.64], P1 ;  /* 0x0080000028357fae */ /* 0x0005e20008901c48 */
[----:B------:R-:W-:-:S03]  /*0c70*/  UISETP.NE.AND.EX UP0, UPT, UR7, URZ, UPT, UP0 ;  /* 0x0000003f0700728c */ /* 0x000fc6000bf05300 */
[----:B------:R-:W0:Y:S01]  /*0c80*/  LDGDEPBAR ;  /* 0x00000000000079af */ /* 0x000e220000000000 */
[----:B-1----:R-:W-:Y:S02]  /*0c90*/  IMAD.U32 R43, RZ, RZ, UR6 ;  /* 0x00000006ff2b7e24 */ /* 0x002fe4000f8e00ff */
[----:B------:R-:W-:Y:S01]  /*0ca0*/  IMAD.U32 R42, RZ, RZ, UR6 ;  /* 0x00000006ff2a7e24 */ /* 0x000fe2000f8e00ff */
[----:B------:R-:W-:Y:S01]  /*0cb0*/  PLOP3.LUT P1, PT, PT, PT, UP0, 0x80, 0x0 ;  /* 0x000000000000781c */ /* 0x000fe20003f2f008 */
[----:B------:R-:W-:Y:S02]  /*0cc0*/  UISETP.GT.U32.AND UP0, UPT, UR6, 0x7ffffffe, UPT ;  /* 0x7ffffffe0600788c */ /* 0x000fe4000bf04070 */
        /* <DEDUP_REMOVED lines=41> */
[----:B------:R-:W-:Y:S02]  /*0f60*/  UIADD3 UR10, UP0, UR10, 0x80, URZ ;  /* 0x000000800a0a7890 */ /* 0x000fe4000ff1e03f */
[----:B------:R-:W-:Y:S02]  /*0f70*/  IMAD R24, R42, 0x800, R51 ;  /* 0x000008002a187824 */ /* 0x000fe400078e0233 */
[----:B--2---:R-:W-:Y:S01]  /*0f80*/  IMAD R40, R43, 0x800, R52 ;  /* 0x000008002b287824 */ /* 0x004fe200078e0234 */
[----:B------:R-:W-:-:S02]  /*0f90*/  UIADD3.X UR4, URZ, UR4, URZ, UP0, !UPT ;  /* 0x000000043f047290 */ /* 0x000fc400087fe43f */
[----:B------:R-:W-:-:S04]  /*0fa0*/  UISETP.NE.U32.AND UP0, UPT, UR10, 0x3020, UPT ;  /* 0x000030200a00788c */ /* 0x000fc8000bf05070 */
[----:B------:R-:W-:Y:S01]  /*0fb0*/  UISETP.NE.AND.EX UP0, UPT, UR4, URZ, UPT, UP0 ;  /* 0x0000003f0400728c */ /* 0x000fe2000bf05300 */
        /* <DEDUP_REMOVED lines=11> */
[----:B----4-:R-:W-:Y:S08]  /*1070*/  IMMA.16832.S8.S8.SAT R12, R40.ROW, R44.COL, R12 ;  /* 0x0000002c280c7237 */ /* 0x010ff00000445c0c */
[C---:B------:R-:W-:Y:S08]  /*1080*/  IMMA.16832.S8.S8.SAT R8, R24.reuse.ROW, R46.COL, R8 ;  /* 0x0000002e18087237 */ /* 0x040ff00000445c08 */
[----:B------:R-:W-:Y:S08]  /*1090*/  IMMA.16832.S8.S8.SAT R16, R24.ROW, R44.COL, R16 ;  /* 0x0000002c18107237 */ /* 0x000ff00000445c10 */
[-C--:B-1----:R-:W-:Y:S01]  /*10a0*/  IMMA.16832.S8.S8.SAT R4, R40.ROW, R2.reuse.COL, R4 ;  /* 0x0000000228047237 */ /* 0x082fe20000445c04 */
[----:B------:R-:W-:Y:S06]  /*10b0*/  BAR.SYNC.DEFER_BLOCKING 0x0 ;  /* 0x0000000000007b1d */ /* 0x000fec0000010000 */
[----:B------:R-:W-:Y:S01]  /*10c0*/  IADD3 R42, P0, R56, UR6, RZ ;  /* 0x00000006382a7c10 */ /* 0x000fe2000ff1e0ff */
[----:B------:R-:W-:Y:S01]  /*10d0*/  IMMA.16832.S8.S8.SAT R24, R24.ROW, R2.COL, R20 ;  /* 0x0000000218187237 */ /* 0x000fe20000445c14 */
[----:B------:R-:W-:-:S02]  /*10e0*/  IADD3 R40, P1, R54, UR6, RZ ;  /* 0x0000000636287c10 */ /* 0x000fc4000ff3e0ff */
[----:B------:R-:W-:Y:S02]  /*10f0*/  IADD3.X R43, R57, UR7, RZ, P0, !PT ;  /* 0x00000007392b7c10 */ /* 0x000fe400087fe4ff */
[----:B------:R-:W-:Y:S02]  /*1100*/  PLOP3.LUT P0, PT, PT, PT, UP0, 0x80, 0x0 ;  /* 0x000000000000781c */ /* 0x000fe40003f0f008 */
[----:B------:R-:W-:Y:S01]  /*1110*/  IADD3.X R41, R55, UR7, RZ, P1, !PT ;  /* 0x0000000737297c10 */ /* 0x000fe20008ffe4ff */
[----:B------:R-:W-:Y:S01]  /*1120*/  @!PT LDS RZ, [RZ] ;  /* 0x00000000fffff984 */ /* 0x000fe20000000800 */
[----:B------:R-:W-:Y:S01]  /*1130*/  @!PT LDS RZ, [RZ] ;  /* 0x00000000fffff984 */ /* 0x000fe20000000800 */
[----:B------:R-:W-:Y:S01]  /*1140*/  @!PT LDS RZ, [RZ] ;  /* 0x00000000fffff984 */ /* 0x000fe20000000800 */
[----:B------:R1:W-:Y:S04]  /*1150*/  LDGSTS.E.BYPASS.128 [R53], [R42.64], P2 ;  /* 0x000000002a357fae */ /* 0x0003e80009101c48 */
[----:B------:R-:W0:Y:S04]  /*1160*/  LDGDEPBAR ;  /* 0x00000000000079af */ /* 0x000e280000000000 */
[----:B------:R1:W-:Y:S04]  /*1170*/  LDGSTS.E.BYPASS.128 [R53+0x800], [R40.64], P2 ;  /* 0x0080000028357fae */ /* 0x0003e80009101c48 */
[----:B------:R-:W0:Y:S01]  /*1180*/  LDGDEPBAR ;  /* 0x00000000000079af */ /* 0x000e220000000000 */
[----:B------:R-:W-:Y:S05]  /*1190*/  @P0 BRA `(.L_x_0) ;  /* 0xfffff54000000947 */ /* 0x000fea000383ffff */
[----:B------:R-:W-:Y:S01]  /*11a0*/  IMAD.SHL.U32 R20, R49, 0x10, RZ ;  /* 0x0000001031147824 */ /* 0x000fe200078e00ff */
[----:B------:R-:W-:-:S04]  /*11b0*/  DEPBAR.LE SB0, 0x0 ;  /* 0x000080000000791a */ /* 0x000fc80000000000 */
[C---:B------:R-:W-:Y:S01]  /*11c0*/  IMAD.SHL.U32 R2, R49.reuse, 0x2, RZ ;  /* 0x0000000231027824 */ /* 0x040fe200078e00ff */
[----:B------:R-:W-:Y:S01]  /*11d0*/  LOP3.LUT R3, R20, 0xc0, RZ, 0xc0, !PT ;  /* 0x000000c014037812 */ /* 0x000fe200078ec0ff */
[----:B------:R-:W-:Y:S01]  /*11e0*/  IMAD.SHL.U32 R21, R49, 0x4, RZ ;  /* 0x0000000431157824 */ /* 0x000fe200078e00ff */
[----:B------:R-:W-:Y:S02]  /*11f0*/  SHF.R.U32.HI R44, RZ, 0x2, R49 ;  /* 0x00000002ff2c7819 */ /* 0x000fe40000011631 */
[----:B------:R-:W-:Y:S02]  /*1200*/  LOP3.LUT R3, R3, 0x6, R2, 0xf8, !PT ;  /* 0x0000000603037812 */ /* 0x000fe400078ef802 */
[----:B------:R-:W-:Y:S02]  /*1210*/  LOP3.LUT R2, R0, 0x3c, R21, 0xf8, !PT ;  /* 0x0000003c00027812 */ /* 0x000fe400078ef815 */
[----:B------:R-:W-:Y:S02]  /*1220*/  LOP3.LUT R0, R21, 0x1fc, RZ, 0xc0, !PT ;  /* 0x000001fc15007812 */ /* 0x000fe400078ec0ff */
[----:B------:R-:W-:-:S02]  /*1230*/  LOP3.LUT R3, R3, 0x500, R20, 0xf8, !PT ;  /* 0x0000050003037812 */ /* 0x000fc400078ef814 */
[C---:B------:R-:W-:Y:S02]  /*1240*/  LOP3.LUT R20, R0.reuse, 0x200, RZ, 0xfc, !PT ;  /* 0x0000020000147812 */ /* 0x040fe400078efcff */
[C---:B------:R-:W-:Y:S02]  /*1250*/  LOP3.LUT R21, R0.reuse, 0x400, RZ, 0xfc, !PT ;  /* 0x0000040000157812 */ /* 0x040fe400078efcff */
[----:B------:R-:W-:Y:S02]  /*1260*/  LOP3.LUT R23, R0, 0x600, RZ, 0xfc, !PT ;  /* 0x0000060000177812 */ /* 0x000fe400078efcff */
[----:B------:R-:W-:Y:S02]  /*1270*/  SHF.R.U32.HI R22, RZ, 0x2, R20 ;  /* 0x00000002ff167819 */ /* 0x000fe40000011614 */
[----:B-1----:R-:W-:Y:S02]  /*1280*/  SHF.R.U32.HI R40, RZ, 0x2, R21 ;  /* 0x00000002ff287819 */ /* 0x002fe40000011615 */
[----:B------:R-:W-:-:S02]  /*1290*/  LOP3.LUT R21, R3, 0x200, RZ, 0xfc, !PT ;  /* 0x0000020003157812 */ /* 0x000fc400078efcff */
[----:B------:R-:W-:Y:S02]  /*12a0*/  SHF.R.U32.HI R42, RZ, 0x2, R23 ;  /* 0x00000002ff2a7819 */ /* 0x000fe40000011617 */
[----:B------:R-:W-:Y:S02]  /*12b0*/  LOP3.LUT R20, R3, 0x8, R44, 0xf8, !PT ;  /* 0x0000000803147812 */ /* 0x000fe400078ef82c */
[----:B------:R-:W-:Y:S02]  /*12c0*/  LOP3.LUT R23, R22, 0xf0, RZ, 0xc0, !PT ;  /* 0x000000f016177812 */ /* 0x000fe400078ec0ff */
[----:B------:R-:W-:Y:S02]  /*12d0*/  SHF.R.U32.HI R3, RZ, 0x2, R3 ;  /* 0x00000002ff037819 */ /* 0x000fe40000011603 */
[----:B------:R-:W-:Y:S01]  /*12e0*/  SHF.R.U32.HI R22, RZ, 0x2, R21 ;  /* 0x00000002ff167819 */ /* 0x000fe20000011615 */
[----:B------:R-:W-:Y:S01]  /*12f0*/  IMAD R50, R0, 0x4, R23 ;  /* 0x0000000400327824 */ /* 0x000fe200078e0217 */
[----:B------:R-:W-:-:S02]  /*1300*/  LOP3.LUT R21, R3, 0x170, RZ, 0xc0, !PT ;  /* 0x0000017003157812 */ /* 0x000fc400078ec0ff */
[----:B------:R-:W-:Y:S02]  /*1310*/  LOP3.LUT R23, R22, 0x1f0, RZ, 0xc0, !PT ;  /* 0x000001f016177812 */ /* 0x000fe400078ec0ff */
[----:B------:R-:W-:Y:S01]  /*1320*/  LOP3.LUT R51, R49, 0x70, RZ, 0xc0, !PT ;  /* 0x0000007031337812 */ /* 0x000fe200078ec0ff */
[C---:B------:R-:W-:Y:S01]  /*1330*/  IMAD R52, R20.reuse, 0x4, R21 ;  /* 0x0000000414347824 */ /* 0x040fe200078e0215 */
[----:B------:R-:W-:Y:S01]  /*1340*/  BAR.SYNC.DEFER_BLOCKING 0x0 ;  /* 0x0000000000007b1d */ /* 0x000fe20000010000 */
[----:B------:R-:W-:Y:S01]  /*1350*/  IMAD R53, R20, 0x4, R23 ;  /* 0x0000000414357824 */ /* 0x000fe200078e0217 */
[----:B------:R-:W-:Y:S01]  /*1360*/  LOP3.LUT R41, R40, 0x170, RZ, 0xc0, !PT ;  /* 0x0000017028297812 */ /* 0x000fe200078ec0ff */
[----:B------:R-:W-:Y:S01]  /*1370*/  IMAD R51, R0, 0x4, R51 ;  /* 0x0000000400337824 */ /* 0x000fe200078e0233 */
[----:B------:R-:W-:Y:S02]  /*1380*/  LOP3.LUT R43, R42, 0x1f0, RZ, 0xc0, !PT ;  /* 0x000001f02a2b7812 */ /* 0x000fe400078ec0ff */
[----:B------:R-:W-:Y:S01]  /*1390*/  SHF.R.U32.HI R49, RZ, 0x4, R49 ;  /* 0x00000004ff317819 */ /* 0x000fe20000011631 */
[----:B------:R-:W-:Y:S01]  /*13a0*/  IMAD R3, R0, 0x4, R41 ;  /* 0x0000000400037824 */ /* 0x000fe200078e0229 */
[----:B------:R-:W-:Y:S01]  /*13b0*/  ISETP.GE.AND P0, PT, R2, 0xc00, PT ;  /* 0x00000c000200780c */ /* 0x000fe20003f06270 */
[----:B------:R-:W-:Y:S01]  /*13c0*/  IMAD R0, R0, 0x4, R43 ;  /* 0x0000000400007824 */ /* 0x000fe200078e022b */
[----:B------:R-:W-:-:S04]  /*13d0*/  SGXT.U32 R49, R49, 0x3 ;  /* 0x000000033131781a */ /* 0x000fc80000000000 */
[----:B------:R-:W-:-:S04]  /*13e0*/  LOP3.LUT R49, R49, R48, RZ, 0xfc, !PT ;  /* 0x0000003031317212 */ /* 0x000fc800078efcff */
[C---:B------:R-:W-:Y:S01]  /*13f0*/  ISETP.LT.AND P1, PT, R49.reuse, 0x200, !P0 ;  /* 0x000002003100780c */ /* 0x040fe20004721270 */
[C---:B------:R-:W-:Y:S01]  /*1400*/  IMAD R2, R49.reuse, 0xc00, R2 ;  /* 0x00000c0031027824 */ /* 0x040fe200078e0202 */
[----:B------:R-:W-:Y:S04]  /*1410*/  STS.64 [R52], R28 ;  /* 0x0000001c34007388 */ /* 0x000fe80000000a00 */
[----:B------:R-:W-:Y:S04]  /*1420*/  STS.64 [R53+0x800], R30 ;  /* 0x0008001e35007388 */ /* 0x000fe80000000a00 */
[----:B------:R-:W-:Y:S04]  /*1430*/  STS.64 [R52+0x40], R32 ;  /* 0x0000402034007388 */ /* 0x000fe80000000a00 */
[----:B------:R-:W-:Y:S04]  /*1440*/  STS.64 [R53+0x840], R34 ;  /* 0x0008402235007388 */ /* 0x000fe80000000a00 */
[----:B------:R-:W-:Y:S04]  /*1450*/  STS.64 [R52+0x80], R12 ;  /* 0x0000800c34007388 */ /* 0x000fe80000000a00 */
[----:B------:R-:W-:Y:S04]  /*1460*/  STS.64 [R53+0x880], R14 ;  /* 0x0008800e35007388 */ /* 0x000fe80000000a00 */
[----:B------:R-:W-:Y:S04]  /*1470*/  STS.64 [R52+0xc0], R4 ;  /* 0x0000c00434007388 */ /* 0x000fe80000000a00 */
[----:B------:R-:W-:Y:S04]  /*1480*/  STS.64 [R53+0x8c0], R6 ;  /* 0x0008c00635007388 */ /* 0x000fe80000000a00 */
[----:B------:R-:W-:Y:S06]  /*1490*/  BAR.SYNC.DEFER_BLOCKING 0x0 ;  /* 0x0000000000007b1d */ /* 0x000fec0000010000 */
[----:B------:R-:W1:Y:S04]  /*14a0*/  LDS.128 R20, [R51] ;  /* 0x0000000033147984 */ /* 0x000e680000000c00 */
[----:B------:R-:W2:Y:S04]  /*14b0*/  LDS.128 R28, [R50+0x800] ;  /* 0x00080000321c7984 */ /* 0x000ea80000000c00 */
[----:B------:R-:W3:Y:S04]  /*14c0*/  LDS.128 R32, [R3+0x1000] ;  /* 0x0010000003207984 */ /* 0x000ee80000000c00 */
[----:B------:R-:W4:Y:S04]  /*14d0*/  LDS.128 R40, [R0+0x1800] ;  /* 0x0018000000287984 */ /* 0x000f280000000c00 */
[----:B------:R-:W-:Y:S06]  /*14e0*/  BAR.SYNC.DEFER_BLOCKING 0x0 ;  /* 0x0000000000007b1d */ /* 0x000fec0000010000 */
[----:B------:R1:W-:Y:S04]  /*14f0*/  STS.64 [R52], R36 ;  /* 0x0000002434007388 */ /* 0x0003e80000000a00 */
[----:B------:R-:W-:Y:S04]  /*1500*/  STS.64 [R53+0x800], R38 ;  /* 0x0008002635007388 */ /* 0x000fe80000000a00 */
[----:B------:R2:W-:Y:S04]  /*1510*/  STS.64 [R52+0x40], R8 ;  /* 0x0000400834007388 */ /* 0x0005e80000000a00 */
[----:B------:R3:W-:Y:S01]  /*1520*/  STS.64 [R53+0x840], R10 ;  /* 0x0008400a35007388 */ /* 0x0007e20000000a00 */
[----:B-1----:R-:W-:-:S03]  /*1530*/  LOP3.LUT R36, R49, 0x8, RZ, 0xfc, !PT ;  /* 0x0000000831247812 */ /* 0x002fc600078efcff */
[----:B------:R1:W-:Y:S01]  /*1540*/  STS.64 [R52+0x80], R16 ;  /* 0x0000801034007388 */ /* 0x0003e20000000a00 */
[----:B------:R-:W-:Y:S02]  /*1550*/  ISETP.LT.AND P6, PT, R36, 0x200, !P0 ;  /* 0x000002002400780c */ /* 0x000fe400047c1270 */
[----:B------:R-:W-:Y:S01]  /*1560*/  IADD3 R36, R2, 0x24000, RZ ;  /* 0x0002400002247810 */ /* 0x000fe20007ffe0ff */
[----:B------:R1:W-:Y:S01]  /*1570*/  STS.64 [R53+0x880], R18 ;  /* 0x0008801235007388 */ /* 0x0003e20000000a00 */
[C---:B--2---:R-:W-:Y:S02]  /*1580*/  LOP3.LUT R9, R49.reuse, 0x10, RZ, 0xfc, !PT ;  /* 0x0000001031097812 */ /* 0x044fe400078efcff */
[C---:B------:R-:W-:Y:S01]  /*1590*/  LOP3.LUT R8, R49.reuse, 0x20, RZ, 0xfc, !PT ;  /* 0x0000002031087812 */ /* 0x040fe200078efcff */
[----:B------:R2:W-:Y:S01]  /*15a0*/  STS.64 [R52+0xc0], R24 ;  /* 0x0000c01834007388 */ /* 0x0005e20000000a00 */
[----:B---3--:R-:W-:Y:S02]  /*15b0*/  LOP3.LUT R10, R49, 0x18, RZ, 0xfc, !PT ;  /* 0x00000018310a7812 */ /* 0x008fe400078efcff */
[----:B------:R-:W-:Y:S01]  /*15c0*/  ISETP.LT.AND P5, PT, R9, 0x200, !P0 ;  /* 0x000002000900780c */ /* 0x000fe200047a1270 */
[----:B------:R3:W-:Y:S01]  /*15d0*/  STS.64 [R53+0x8c0], R26 ;  /* 0x0008c01a35007388 */ /* 0x0007e20000000a00 */
[----:B------:R-:W-:-:S03]  /*15e0*/  IMAD.MOV.U32 R9, RZ, RZ, 0x4 ;  /* 0x00000004ff097424 */ /* 0x000fc600078e00ff */
[----:B------:R-:W-:Y:S01]  /*15f0*/  BAR.SYNC.DEFER_BLOCKING 0x0 ;  /* 0x0000000000007b1d */ /* 0x000fe20000010000 */
[----:B------:R-:W-:Y:S01]  /*1600*/  ISETP.LT.AND P4, PT, R10, 0x200, !P0 ;  /* 0x000002000a00780c */ /* 0x000fe20004781270 */
[-C--:B------:R-:W-:Y:S01]  /*1610*/  IMAD.WIDE R10, R2, R9.reuse, c[0x0][0x170] ;  /* 0x00005c00020a7625 */ /* 0x080fe200078e0209 */
[----:B------:R-:W-:Y:S02]  /*1620*/  ISETP.LT.AND P3, PT, R8, 0x200, !P0 ;  /* 0x000002000800780c */ /* 0x000fe40004761270 */
[----:B------:R-:W-:Y:S02]  /*1630*/  LOP3.LUT R8, R49, 0x28, RZ, 0xfc, !PT ;  /* 0x0000002831087812 */ /* 0x000fe400078efcff */
[----:B-1----:R-:W-:Y:S02]  /*1640*/  IADD3 R16, R2, 0x6000, RZ ;  /* 0x0000600002107810 */ /* 0x002fe40007ffe0ff */
[----:B------:R-:W-:Y:S02]  /*1650*/  ISETP.LT.AND P2, PT, R8, 0x200, !P0 ;  /* 0x000002000800780c */ /* 0x000fe40004741270 */
[----:B------:R-:W-:Y:S01]  /*1660*/  IADD3 R18, R2, 0xc000, RZ ;  /* 0x0000c00002127810 */ /* 0x000fe20007ffe0ff */
[----:B------:R-:W-:Y:S01]  /*1670*/  IMAD.WIDE R16, R16, R9, c[0x0][0x170] ;  /* 0x00005c0010107625 */ /* 0x000fe200078e0209 */
[----:B--2---:R-:W-:-:S02]  /*1680*/  IADD3 R24, R2, 0x12000, RZ ;  /* 0x0001200002187810 */ /* 0x004fc40007ffe0ff */
[----:B------:R-:W-:Y:S01]  /*1690*/  IADD3 R8, R2, 0x18000, RZ ;  /* 0x0001800002087810 */ /* 0x000fe20007ffe0ff */
[----:B------:R-:W-:Y:S01]  /*16a0*/  IMAD.WIDE R18, R18, R9, c[0x0][0x170] ;  /* 0x00005c0012127625 */ /* 0x000fe200078e0209 */
[----:B---3--:R-:W-:-:S03]  /*16b0*/  IADD3 R26, R2, 0x1e000, RZ ;  /* 0x0001e000021a7810 */ /* 0x008fc60007ffe0ff */
[----:B------:R-:W-:Y:S01]  /*16c0*/  IMAD.WIDE R24, R24, R9, c[0x0][0x170] ;  /* 0x00005c0018187625 */ /* 0x000fe200078e0209 */
[----:B------:R-:W1:Y:S04]  /*16d0*/  LDS.128 R4, [R51] ;  /* 0x0000000033047984 */ /* 0x000e680000000c00 */
[----:B------:R-:W2:Y:S04]  /*16e0*/  LDS.128 R12, [R50+0x800] ;  /* 0x00080000320c7984 */ /* 0x000ea80000000c00 */
[----:B------:R3:W2:Y:S04]  /*16f0*/  LDS.128 R44, [R3+0x1000] ;  /* 0x00100000032c7984 */ /* 0x0006a80000000c00 */
[----:B------:R4:W-:Y:S01]  /*1700*/  @P1 STG.E.128 [R10.64], R20 ;  /* 0x000000140a001986 */ /* 0x0009e2000c101d08 */
[----:B---3--:R-:W-:-:S03]  /*1710*/  LOP3.LUT R3, R49, 0x30, RZ, 0xfc, !PT ;  /* 0x0000003031037812 */ /* 0x008fc600078efcff */
[----:B------:R3:W-:Y:S01]  /*1720*/  @P6 STG.E.128 [R16.64], R28 ;  /* 0x0000001c10006986 */ /* 0x0007e2000c101d08 */
[----:B------:R-:W-:Y:S02]  /*1730*/  LOP3.LUT R49, R49, 0x38, RZ, 0xfc, !PT ;  /* 0x0000003831317812 */ /* 0x000fe400078efcff */
[----:B------:R-:W-:Y:S01]  /*1740*/  ISETP.LT.AND P1, PT, R3, 0x200, !P0 ;  /* 0x000002000300780c */ /* 0x000fe20004721270 */
[----:B------:R3:W-:Y:S01]  /*1750*/  @P5 STG.E.128 [R18.64], R32 ;  /* 0x0000002012005986 */ /* 0x0007e2000c101d08 */
[----:B------:R-:W-:-:S03]  /*1760*/  ISETP.LT.AND P0, PT, R49, 0x200, !P0 ;  /* 0x000002003100780c */ /* 0x000fc60004701270 */
[----:B----4-:R3:W-:Y:S01]  /*1770*/  @P4 STG.E.128 [R24.64], R40 ;  /* 0x0000002818004986 */ /* 0x0107e2000c101d08 */
[----:B------:R-:W-:-:S04]  /*1780*/  IMAD.WIDE R10, R8, R9, c[0x0][0x170] ;  /* 0x00005c00080a7625 */ /* 0x000fc800078e0209 */
[----:B------:R-:W-:-:S04]  /*1790*/  IMAD.WIDE R20, R26, R9, c[0x0][0x170] ;  /* 0x00005c001a147625 */ /* 0x000fc800078e0209 */
[----:B------:R-:W-:Y:S01]  /*17a0*/  IMAD.WIDE R22, R36, R9, c[0x0][0x170] ;  /* 0x00005c0024167625 */ /* 0x000fe200078e0209 */
[----:B-1----:R3:W-:Y:S04]  /*17b0*/  @P3 STG.E.128 [R10.64], R4 ;  /* 0x000000040a003986 */ /* 0x0027e8000c101d08 */
[----:B--2---:R3:W-:Y:S04]  /*17c0*/  @P2 STG.E.128 [R20.64], R12 ;  /* 0x0000000c14002986 */ /* 0x0047e8000c101d08 */
[----:B------:R3:W-:Y:S01]  /*17d0*/  @P1 STG.E.128 [R22.64], R44 ;  /* 0x0000002c16001986 */ /* 0x0007e2000c101d08 */
[----:B------:R-:W-:Y:S05]  /*17e0*/  @!P0 EXIT ;  /* 0x000000000000894d */ /* 0x000fea0003800000 */
[----:B---3--:R-:W1:Y:S01]  /*17f0*/  LDS.128 R4, [R0+0x1800] ;  /* 0x0018000000047984 */ /* 0x008e620000000c00 */
[----:B------:R-:W-:-:S05]  /*1800*/  IADD3 R2, R2, 0x2a000, RZ ;  /* 0x0002a00002027810 */ /* 0x000fca0007ffe0ff */
[----:B------:R-:W-:-:S05]  /*1810*/  IMAD.WIDE R2, R2, R9, c[0x0][0x170] ;  /* 0x00005c0002027625 */ /* 0x000fca00078e0209 */
[----:B-1----:R-:W-:Y:S01]  /*1820*/  STG.E.128 [R2.64], R4 ;  /* 0x0000000402007986 */ /* 0x002fe2000c101d08 */
[----:B------:R-:W-:Y:S05]  /*1830*/  EXIT ;  /* 0x000000000000794d */ /* 0x000fea0003800000 */
.L_x_1:
[----:B------:R-:W-:-:S00]  /*1840*/  BRA `(.L_x_1) ;  /* 0xfffffff000007947 */ /* 0x000fc0000383ffff */
[----:B------:R-:W-:-:S00]  /*1850*/  NOP ;  /* 0x0000000000007918 */ /* 0x000fc00000000000 */
        /* <DEDUP_REMOVED lines=10> */
.L_x_2:


//--------------------- .nv.shared.triton_mm      --------------------------
	.section	.nv.shared.triton_mm,"aw",@nobits
	.sectionflags	@""
	.align	16
